	.headerflags	@"EF_CUDA_TEXMODE_UNIFIED EF_CUDA_64BIT_ADDRESS EF_CUDA_SM86 EF_CUDA_VIRTUAL_SM(EF_CUDA_SM86)"
	.elftype	@"ET_EXEC"


//--------------------- .nv.info                  --------------------------
	.section	.nv.info,"",@"SHT_CUDA_INFO"
	.align	4


	//----- nvinfo : EIATTR_REGCOUNT
	.align		4
        /*0000*/ 	.byte	0x04, 0x2f
        /*0002*/ 	.short	(.L_1 - .L_0)
	.align		4
.L_0:
        /*0004*/ 	.word	index@(triton_)
        /*0008*/ 	.word	0x00000010


	//----- nvinfo : EIATTR_MIN_STACK_SIZE
	.align		4
.L_1:
        /*000c*/ 	.byte	0x04, 0x12
        /*000e*/ 	.short	(.L_3 - .L_2)
	.align		4
.L_2:
        /*0010*/ 	.word	index@(triton_)
        /*0014*/ 	.word	0x00000000


	//----- nvinfo : EIATTR_FRAME_SIZE
	.align		4
.L_3:
        /*0018*/ 	.byte	0x04, 0x11
        /*001a*/ 	.short	(.L_5 - .L_4)
	.align		4
.L_4:
        /*001c*/ 	.word	index@(triton_)
        /*0020*/ 	.word	0x00000000


	//----- nvinfo : EIATTR_MIN_STACK_SIZE
	.align		4
.L_5:
        /*0024*/ 	.byte	0x04, 0x12
        /*0026*/ 	.short	(.L_7 - .L_6)
	.align		4
.L_6:
        /*0028*/ 	.word	index@(triton_)
        /*002c*/ 	.word	0x00000000
.L_7:


//--------------------- .nv.info.triton_          --------------------------
	.section	.nv.info.triton_,"",@"SHT_CUDA_INFO"
	.sectionflags	@""
	.align	4


	//----- nvinfo : EIATTR_CUDA_API_VERSION
	.align		4
        /*0000*/ 	.byte	0x04, 0x37
        /*0002*/ 	.short	(.L_9 - .L_8)
.L_8:
        /*0004*/ 	.word	0x0000007c


	//----- nvinfo : EIATTR_SW2861232_WAR
	.align		4
.L_9:
        /*0008*/ 	.byte	0x01, 0x35
	.zero		2


	//----- nvinfo : EIATTR_PARAM_CBANK
	.align		4
        /*000c*/ 	.byte	0x04, 0x0a
        /*000e*/ 	.short	(.L_11 - .L_10)
	.align		4
.L_10:
        /*0010*/ 	.word	index@(.nv.constant0.triton_)
        /*0014*/ 	.short	0x0160
        /*0016*/ 	.short	0x0040


	//----- nvinfo : EIATTR_CBANK_PARAM_SIZE
	.align		4
.L_11:
        /*0018*/ 	.byte	0x03, 0x19
        /*001a*/ 	.short	0x0040


	//----- nvinfo : EIATTR_KPARAM_INFO
	.align		4
        /*001c*/ 	.byte	0x04, 0x17
        /*001e*/ 	.short	(.L_13 - .L_12)
.L_12:
        /*0020*/ 	.word	0x00000000
        /*0024*/ 	.short	0x0007
        /*0026*/ 	.short	0x0038
        /*0028*/ 	.byte	0x00, 0xf4, 0x21, 0x00


	//----- nvinfo : EIATTR_KPARAM_INFO
	.align		4
.L_13:
        /*002c*/ 	.byte	0x04, 0x17
        /*002e*/ 	.short	(.L_15 - .L_14)
.L_14:
        /*0030*/ 	.word	0x00000000
        /*0034*/ 	.short	0x0006
        /*0036*/ 	.short	0x0030
        /*0038*/ 	.byte	0x00, 0xf0, 0x11, 0x00


	//----- nvinfo : EIATTR_KPARAM_INFO
	.align		4
.L_15:
        /*003c*/ 	.byte	0x04, 0x17
        /*003e*/ 	.short	(.L_17 - .L_16)
.L_16:
        /*0040*/ 	.word	0x00000000
        /*0044*/ 	.short	0x0005
        /*0046*/ 	.short	0x0028
        /*0048*/ 	.byte	0x00, 0xf4, 0x21, 0x00


	//----- nvinfo : EIATTR_KPARAM_INFO
	.align		4
.L_17:
        /*004c*/ 	.byte	0x04, 0x17
        /*004e*/ 	.short	(.L_19 - .L_18)
.L_18:
        /*0050*/ 	.word	0x00000000
        /*0054*/ 	.short	0x0004
        /*0056*/ 	.short	0x0020
        /*0058*/ 	.byte	0x00, 0xf4, 0x21, 0x00


	//----- nvinfo : EIATTR_KPARAM_INFO
	.align		4
.L_19:
        /*005c*/ 	.byte	0x04, 0x17
        /*005e*/ 	.short	(.L_21 - .L_20)
.L_20:
        /*0060*/ 	.word	0x00000000
        /*0064*/ 	.short	0x0003
        /*0066*/ 	.short	0x0018
        /*0068*/ 	.byte	0x00, 0xf4, 0x21, 0x00


	//----- nvinfo : EIATTR_KPARAM_INFO
	.align		4
.L_21:
        /*006c*/ 	.byte	0x04, 0x17
        /*006e*/ 	.short	(.L_23 - .L_22)
.L_22:
        /*0070*/ 	.word	0x00000000
        /*0074*/ 	.short	0x0002
        /*0076*/ 	.short	0x0010
        /*0078*/ 	.byte	0x00, 0xf4, 0x21, 0x00


	//----- nvinfo : EIATTR_KPARAM_INFO
	.align		4
.L_23:
        /*007c*/ 	.byte	0x04, 0x17
        /*007e*/ 	.short	(.L_25 - .L_24)
.L_24:
        /*0080*/ 	.word	0x00000000
        /*0084*/ 	.short	0x0001
        /*0086*/ 	.short	0x0008
        /*0088*/ 	.byte	0x00, 0xf4, 0x21, 0x00


	//----- nvinfo : EIATTR_KPARAM_INFO
	.align		4
.L_25:
        /*008c*/ 	.byte	0x04, 0x17
        /*008e*/ 	.short	(.L_27 - .L_26)
.L_26:
        /*0090*/ 	.word	0x00000000
        /*0094*/ 	.short	0x0000
        /*0096*/ 	.short	0x0000
        /*0098*/ 	.byte	0x00, 0xf4, 0x21, 0x00


	//----- nvinfo : EIATTR_MAXREG_COUNT
	.align		4
.L_27:
        /*009c*/ 	.byte	0x03, 0x1b
        /*009e*/ 	.short	0x00ff


	//----- nvinfo : EIATTR_EXIT_INSTR_OFFSETS
	.align		4
        /*00a0*/ 	.byte	0x04, 0x1c
        /*00a2*/ 	.short	(.L_29 - .L_28)


	//   ....[0]....
.L_28:
        /*00a4*/ 	.word	0x00000450


	//----- nvinfo : EIATTR_REQNTID
	.align		4
.L_29:
        /*00a8*/ 	.byte	0x04, 0x10
        /*00aa*/ 	.short	(.L_31 - .L_30)
.L_30:
        /*00ac*/ 	.word	0x00000100
        /*00b0*/ 	.word	0x00000001
        /*00b4*/ 	.word	0x00000001
.L_31:


//--------------------- .nv.callgraph             --------------------------
	.section	.nv.callgraph,"",@"SHT_CUDA_CALLGRAPH"
	.align	4
	.sectionentsize	8
	.align		4
        /*0000*/ 	.word	0x00000000
	.align		4
        /*0004*/ 	.word	0xffffffff
	.align		4
        /*0008*/ 	.word	0x00000000
	.align		4
        /*000c*/ 	.word	0xfffffffe
	.align		4
        /*0010*/ 	.word	0x00000000
	.align		4
        /*0014*/ 	.word	0xfffffffd
	.align		4
        /*0018*/ 	.word	0x00000000
	.align		4
        /*001c*/ 	.word	0xfffffffc


//--------------------- .nv.rel.action            --------------------------
	.section	.nv.rel.action,"",@"SHT_CUDA_RELOCINFO"
	.align	8
	.sectionentsize	8
        /*0000*/ 	.byte	0x73, 0x00, 0x00, 0x00, 0x00, 0x00, 0x00, 0x00, 0x00, 0x00, 0x00, 0x11, 0x25, 0x00, 0x05, 0x36


//--------------------- .nv.constant0.triton_     --------------------------
	.section	.nv.constant0.triton_,"a",@progbits
	.sectionflags	@""
	.align	4
.nv.constant0.triton_:
	.zero		416


//--------------------- .text.triton_             --------------------------
	.section	.text.triton_,"ax",@progbits
	.sectioninfo	@"SHI_REGISTERS=16"
	.align	128
        .global         triton_
        .type           triton_,@function
        .size           triton_,(.L_x_1 - triton_)
        .other          triton_,@"STO_CUDA_ENTRY STV_DEFAULT"
triton_:
.text.triton_:
[----:B------:R-:W-:Y:S02]  /*0000*/  IMAD.MOV.U32 R1, RZ, RZ, c[0x0][0x28] ;  /* 0x00000a00ff017624 */ /* 0x000fe400078e00ff */
[----:B------:R-:W0:Y:S01]  /*0010*/  S2R R0, SR_TID.X ;  /* 0x0000000000007919 */ /* 0x000e220000002100 */
[----:B------:R-:W-:-:S03]  /*0020*/  ULDC.64 UR4, c[0x0][0x118] ;  /* 0x0000460000047ab9 */ /* 0x000fc60000000a00 */
[----:B------:R-:W1:Y:S01]  /*0030*/  S2R R5, SR_CTAID.X ;  /* 0x0000000000057919 */ /* 0x000e620000002500 */
[----:B0-----:R-:W-:-:S05]  /*0040*/  IMAD.SHL.U32 R0, R0, 0x2, RZ ;  /* 0x0000000200007824 */ /* 0x001fca00078e00ff */
[----:B------:R-:W-:-:S05]  /*0050*/  LOP3.LUT R0, R0, 0x1fe, RZ, 0xc0, !PT ;  /* 0x000001fe00007812 */ /* 0x000fca00078ec0ff */
[----:B-1----:R-:W-:Y:S02]  /*0060*/  IMAD R5, R5, 0x200, R0 ;  /* 0x0000020005057824 */ /* 0x002fe400078e0200 */
[----:B------:R-:W-:Y:S02]  /*0070*/  IMAD.MOV.U32 R0, RZ, RZ, 0x2 ;  /* 0x00000002ff007424 */ /* 0x000fe400078e00ff */
[----:B------:R-:W-:-:S05]  /*0080*/  IMAD.HI R2, R5, 0x2aaaaaab, RZ ;  /* 0x2aaaaaab05027827 */ /* 0x000fca00078e02ff */
[----:B------:R-:W-:-:S04]  /*0090*/  SHF.R.U32.HI R3, RZ, 0x1f, R2 ;  /* 0x0000001fff037819 */ /* 0x000fc80000011602 */
[----:B------:R-:W-:-:S05]  /*00a0*/  LEA.HI.SX32 R11, R2, R3, 0x17 ;  /* 0x00000003020b7211 */ /* 0x000fca00078fbaff */
[----:B------:R-:W-:-:S06]  /*00b0*/  IMAD.WIDE R6, R11, R0, c[0x0][0x168] ;  /* 0x00005a000b067625 */ /* 0x000fcc00078e0200 */
[----:B------:R-:W2:Y:S01]  /*00c0*/  LDG.E.EL.U16 R6, [R6.64] ;  /* 0x0000000406067981 */ /* 0x000ea2000c2e1500 */
[----:B------:R-:W-:-:S06]  /*00d0*/  IMAD.WIDE R8, R11, R0, c[0x0][0x170] ;  /* 0x00005c000b087625 */ /* 0x000fcc00078e0200 */
[----:B------:R-:W3:Y:S01]  /*00e0*/  LDG.E.EL.U16 R8, [R8.64] ;  /* 0x0000000408087981 */ /* 0x000ee2000c2e1500 */
[----:B------:R-:W-:Y:S02]  /*00f0*/  IMAD.MOV.U32 R2, RZ, RZ, 0x4 ;  /* 0x00000004ff027424 */ /* 0x000fe400078e00ff */
[----:B------:R-:W-:Y:S02]  /*0100*/  IMAD R13, R11, -0xc00, R5 ;  /* 0xfffff4000b0d7824 */ /* 0x000fe400078e0205 */
[----:B------:R-:W-:-:S04]  /*0110*/  IMAD.WIDE R2, R5, R2, c[0x0][0x160] ;  /* 0x0000580005027625 */ /* 0x000fc800078e0202 */
[CC--:B------:R-:W-:Y:S02]  /*0120*/  IMAD.WIDE R10, R13.reuse, R0.reuse, c[0x0][0x178] ;  /* 0x00005e000d0a7625 */ /* 0x0c0fe400078e0200 */
[----:B------:R-:W4:Y:S02]  /*0130*/  LDG.E.64 R2, [R2.64] ;  /* 0x0000000402027981 */ /* 0x000f24000c1e1b00 */
[----:B------:R-:W-:Y:S02]  /*0140*/  IMAD.WIDE R12, R13, R0, c[0x0][0x180] ;  /* 0x000060000d0c7625 */ /* 0x000fe400078e0200 */
[----:B------:R-:W5:Y:S04]  /*0150*/  LDG.E.EL R10, [R10.64] ;  /* 0x000000040a0a7981 */ /* 0x000f68000c2e1900 */
[----:B------:R-:W4:Y:S01]  /*0160*/  LDG.E.EL R12, [R12.64] ;  /* 0x000000040c0c7981 */ /* 0x000f22000c2e1900 */
[----:B--2---:R-:W-:-:S04]  /*0170*/  SHF.L.U32 R4, R6, 0x10, RZ ;  /* 0x0000001006047819 */ /* 0x004fc800000006ff */
[----:B------:R-:W-:Y:S01]  /*0180*/  FSETP.GE.AND P0, PT, R4, RZ, PT ;  /* 0x000000ff0400720b */ /* 0x000fe20003f06000 */
[----:B---3--:R-:W-:-:S03]  /*0190*/  IMAD.U32 R9, R8, 0x10000, RZ ;  /* 0x0001000008097824 */ /* 0x008fc600078e00ff */
[----:B------:R-:W-:Y:S02]  /*01a0*/  SEL R7, R6, RZ, !P0 ;  /* 0x000000ff06077207 */ /* 0x000fe40004000000 */
[----:B------:R-:W-:Y:S01]  /*01b0*/  FSETP.GE.AND P0, PT, R4, RZ, PT ;  /* 0x000000ff0400720b */ /* 0x000fe20003f06000 */
[----:B------:R-:W-:Y:S02]  /*01c0*/  IMAD.U32 R4, R8, 0x10000, RZ ;  /* 0x0001000008047824 */ /* 0x000fe400078e00ff */
[----:B------:R-:W-:Y:S01]  /*01d0*/  IMAD.U32 R7, R7, 0x10000, RZ ;  /* 0x0001000007077824 */ /* 0x000fe200078e00ff */
[----:B------:R-:W-:Y:S02]  /*01e0*/  SEL R6, R6, RZ, !P0 ;  /* 0x000000ff06067207 */ /* 0x000fe40004000000 */
[----:B------:R-:W-:Y:S01]  /*01f0*/  FSETP.GTU.AND P1, PT, R4, RZ, PT ;  /* 0x000000ff0400720b */ /* 0x000fe20003f2c000 */
[----:B------:R-:W-:Y:S01]  /*0200*/  FADD R7, RZ, -R7 ;  /* 0x80000007ff077221 */ /* 0x000fe20000000000 */
[----:B------:R-:W-:-:S02]  /*0210*/  SHF.L.U32 R6, R6, 0x10, RZ ;  /* 0x0000001006067819 */ /* 0x000fc400000006ff */
[----:B------:R-:W-:Y:S02]  /*0220*/  SEL R4, R8, RZ, P1 ;  /* 0x000000ff08047207 */ /* 0x000fe40000800000 */
[----:B------:R-:W-:Y:S01]  /*0230*/  FSETP.NAN.AND P1, PT, R7, R7, PT ;  /* 0x000000070700720b */ /* 0x000fe20003f28000 */
[----:B------:R-:W-:Y:S01]  /*0240*/  FADD R6, RZ, -R6 ;  /* 0x80000006ff067221 */ /* 0x000fe20000000000 */
[----:B------:R-:W-:Y:S01]  /*0250*/  FSETP.GTU.AND P0, PT, R9, RZ, PT ;  /* 0x000000ff0900720b */ /* 0x000fe20003f0c000 */
[----:B------:R-:W-:Y:S01]  /*0260*/  IMAD.U32 R4, R4, 0x10000, RZ ;  /* 0x0001000004047824 */ /* 0x000fe200078e00ff */
[----:B----4-:R-:W-:Y:S02]  /*0270*/  I2FP.F32.S32 R2, R2 ;  /* 0x0000000200027245 */ /* 0x010fe40000201400 */
[----:B------:R-:W-:Y:S02]  /*0280*/  SEL R8, R8, RZ, P0 ;  /* 0x000000ff08087207 */ /* 0x000fe40000000000 */
[----:B------:R-:W-:-:S02]  /*0290*/  FSETP.NAN.AND P0, PT, R6, R6, PT ;  /* 0x000000060600720b */ /* 0x000fc40003f08000 */
[----:B------:R-:W-:Y:S01]  /*02a0*/  FSETP.GT.AND P2, PT, R7, R4, PT ;  /* 0x000000040700720b */ /* 0x000fe20003f44000 */
[----:B------:R-:W-:-:S03]  /*02b0*/  IMAD.U32 R9, R8, 0x10000, RZ ;  /* 0x0001000008097824 */ /* 0x000fc600078e00ff */
[----:B------:R-:W-:Y:S02]  /*02c0*/  @!P1 FSEL R7, R7, R4, P2 ;  /* 0x0000000407079208 */ /* 0x000fe40001000000 */
[----:B------:R-:W-:Y:S02]  /*02d0*/  FSETP.GT.AND P1, PT, R6, R9, PT ;  /* 0x000000090600720b */ /* 0x000fe40003f24000 */
[----:B------:R-:W-:Y:S01]  /*02e0*/  I2FP.F32.S32 R4, R3 ;  /* 0x0000000300047245 */ /* 0x000fe20000201400 */
[----:B------:R-:W-:Y:S01]  /*02f0*/  FMUL R7, R7, 0.0078740157186985015869 ;  /* 0x3c01020407077820 */ /* 0x000fe20000400000 */
[----:B------:R-:W-:Y:S02]  /*0300*/  PRMT R3, R12, 0x7632, R3 ;  /* 0x000076320c037816 */ /* 0x000fe40000000003 */
[----:B------:R-:W-:Y:S02]  /*0310*/  @!P0 FSEL R6, R6, R9, P1 ;  /* 0x0000000906068208 */ /* 0x000fe40000800000 */
[----:B------:R-:W-:Y:S01]  /*0320*/  FSETP.GT.AND P1, PT, R7, 9.9999997473787516356e-06, PT ;  /* 0x3727c5ac0700780b */ /* 0x000fe20003f24000 */
[----:B------:R-:W-:Y:S01]  /*0330*/  IMAD.U32 R3, R3, 0x10000, RZ ;  /* 0x0001000003037824 */ /* 0x000fe200078e00ff */
[----:B------:R-:W-:Y:S01]  /*0340*/  FSETP.NAN.AND P2, PT, R7, R7, PT ;  /* 0x000000070700720b */ /* 0x000fe20003f48000 */
[----:B------:R-:W-:-:S05]  /*0350*/  FMUL R9, R6, 0.0078740157186985015869 ;  /* 0x3c01020406097820 */ /* 0x000fca0000400000 */
[----:B------:R-:W-:-:S05]  /*0360*/  FSETP.GT.AND P0, PT, R9, 9.9999997473787516356e-06, PT ;  /* 0x3727c5ac0900780b */ /* 0x000fca0003f04000 */
[----:B------:R-:W-:Y:S02]  /*0370*/  @!P1 FSEL R7, R7, 9.9999997473787516356e-06, P2 ;  /* 0x3727c5ac07079808 */ /* 0x000fe40001000000 */
[----:B------:R-:W-:-:S03]  /*0380*/  FSETP.NAN.AND P1, PT, R9, R9, PT ;  /* 0x000000090900720b */ /* 0x000fc60003f28000 */
[----:B------:R-:W-:Y:S01]  /*0390*/  FMUL R6, R2, R7 ;  /* 0x0000000702067220 */ /* 0x000fe20000400000 */
[C---:B-----5:R-:W-:Y:S01]  /*03a0*/  PRMT R2, R10.reuse, 0x7632, R2 ;  /* 0x000076320a027816 */ /* 0x060fe20000000002 */
[----:B------:R-:W-:Y:S01]  /*03b0*/  IMAD.U32 R10, R10, 0x10000, RZ ;  /* 0x000100000a0a7824 */ /* 0x000fe200078e00ff */
[----:B------:R-:W-:Y:S02]  /*03c0*/  @!P0 FSEL R9, R9, 9.9999997473787516356e-06, P1 ;  /* 0x3727c5ac09098808 */ /* 0x000fe40000800000 */
[----:B------:R-:W-:Y:S01]  /*03d0*/  SHF.L.U32 R7, R12, 0x10, RZ ;  /* 0x000000100c077819 */ /* 0x000fe200000006ff */
[----:B------:R-:W-:Y:S02]  /*03e0*/  IMAD.U32 R2, R2, 0x10000, RZ ;  /* 0x0001000002027824 */ /* 0x000fe400078e00ff */
[----:B------:R-:W-:Y:S02]  /*03f0*/  FMUL R4, R4, R9 ;  /* 0x0000000904047220 */ /* 0x000fe40000400000 */
[----:B------:R-:W-:-:S02]  /*0400*/  FFMA R6, R10, R6, R7 ;  /* 0x000000060a067223 */ /* 0x000fc40000000007 */
[----:B------:R-:W-:Y:S01]  /*0410*/  FFMA R7, R2, R4, R3 ;  /* 0x0000000402077223 */ /* 0x000fe20000000003 */
[----:B------:R-:W-:-:S04]  /*0420*/  IMAD.WIDE R2, R5, R0, c[0x0][0x188] ;  /* 0x0000620005027625 */ /* 0x000fc800078e0200 */
[----:B------:R-:W-:-:S05]  /*0430*/  F2FP.BF16.PACK_AB R7, R7, R6 ;  /* 0x000000060707723e */ /* 0x000fca00000010ff */
[----:B------:R-:W-:Y:S01]  /*0440*/  STG.E [R2.64], R7 ;  /* 0x0000000702007986 */ /* 0x000fe2000c101904 */
[----:B------:R-:W-:Y:S05]  /*0450*/  EXIT ;  /* 0x000000000000794d */ /* 0x000fea0003800000 */
.L_x_0:
[----:B------:R-:W-:-:S00]  /*0460*/  BRA `(.L_x_0) ;  /* 0xfffffff000007947 */ /* 0x000fc0000383ffff */
[----:B------:R-:W-:-:S00]  /*0470*/  NOP ;  /* 0x0000000000007918 */ /* 0x000fc00000000000 */
        /* <DEDUP_REMOVED lines=8> */
.L_x_1:
